//
// Generated by NVIDIA NVVM Compiler
//
// Compiler Build ID: CL-36424714
// Cuda compilation tools, release 13.0, V13.0.88
// Based on NVVM 20.0.0
//

.version 9.0
.target sm_100
.address_size 64

	// .globl	_Z13cudaMatrixAddPfS_S_ii

.visible .entry _Z13cudaMatrixAddPfS_S_ii(
	.param .u64 .ptr .align 1 _Z13cudaMatrixAddPfS_S_ii_param_0,
	.param .u64 .ptr .align 1 _Z13cudaMatrixAddPfS_S_ii_param_1,
	.param .u64 .ptr .align 1 _Z13cudaMatrixAddPfS_S_ii_param_2,
	.param .u32 _Z13cudaMatrixAddPfS_S_ii_param_3,
	.param .u32 _Z13cudaMatrixAddPfS_S_ii_param_4
)
{
	.reg .pred 	%p<2>;
	.reg .b32 	%r<8>;
	.reg .b32 	%f<4>;
	.reg .b64 	%rd<11>;

	ld.param.u64 	%rd1, [_Z13cudaMatrixAddPfS_S_ii_param_0];
	ld.param.u64 	%rd2, [_Z13cudaMatrixAddPfS_S_ii_param_1];
	ld.param.u64 	%rd3, [_Z13cudaMatrixAddPfS_S_ii_param_2];
	ld.param.u32 	%r2, [_Z13cudaMatrixAddPfS_S_ii_param_3];
	ld.param.u32 	%r3, [_Z13cudaMatrixAddPfS_S_ii_param_4];
	mov.u32 	%r4, %ctaid.x;
	mov.u32 	%r5, %ntid.x;
	mov.u32 	%r6, %tid.x;
	mad.lo.s32 	%r1, %r4, %r5, %r6;
	mul.lo.s32 	%r7, %r3, %r2;
	setp.ge.s32 	%p1, %r1, %r7;
	@%p1 bra 	$L__BB0_2;
	cvta.to.global.u64 	%rd4, %rd2;
	cvta.to.global.u64 	%rd5, %rd1;
	cvta.to.global.u64 	%rd6, %rd3;
	mul.wide.s32 	%rd7, %r1, 4;
	add.s64 	%rd8, %rd4, %rd7;
	ld.global.f32 	%f1, [%rd8];
	add.s64 	%rd9, %rd5, %rd7;
	ld.global.f32 	%f2, [%rd9];
	add.f32 	%f3, %f1, %f2;
	add.s64 	%rd10, %rd6, %rd7;
	st.global.f32 	[%rd10], %f3;
$L__BB0_2:
	ret;

}
	// .globl	_Z14cudaMatrixMultPfS_S_ii
.visible .entry _Z14cudaMatrixMultPfS_S_ii(
	.param .u64 .ptr .align 1 _Z14cudaMatrixMultPfS_S_ii_param_0,
	.param .u64 .ptr .align 1 _Z14cudaMatrixMultPfS_S_ii_param_1,
	.param .u64 .ptr .align 1 _Z14cudaMatrixMultPfS_S_ii_param_2,
	.param .u32 _Z14cudaMatrixMultPfS_S_ii_param_3,
	.param .u32 _Z14cudaMatrixMultPfS_S_ii_param_4
)
{
	.reg .pred 	%p<4>;
	.reg .b32 	%r<16>;
	.reg .b32 	%f<5>;
	.reg .b64 	%rd<13>;

	ld.param.u64 	%rd4, [_Z14cudaMatrixMultPfS_S_ii_param_0];
	ld.param.u64 	%rd5, [_Z14cudaMatrixMultPfS_S_ii_param_1];
	ld.param.u64 	%rd6, [_Z14cudaMatrixMultPfS_S_ii_param_2];
	ld.param.u32 	%r9, [_Z14cudaMatrixMultPfS_S_ii_param_4];
	mov.u32 	%r1, %ctaid.x;
	mov.u32 	%r2, %ntid.x;
	div.u32 	%r3, %r9, %r2;
	setp.gt.u32 	%p1, %r3, 2147483646;
	@%p1 bra 	$L__BB1_4;
	mov.u32 	%r11, %ctaid.y;
	cvta.to.global.u64 	%rd7, %rd6;
	mul.lo.s32 	%r4, %r9, %r11;
	add.s32 	%r12, %r4, %r1;
	mul.wide.s32 	%rd8, %r12, 4;
	add.s64 	%rd1, %rd7, %rd8;
	mov.u32 	%r5, %tid.x;
	cvta.to.global.u64 	%rd2, %rd4;
	cvta.to.global.u64 	%rd3, %rd5;
	mov.b32 	%r15, 0;
$L__BB1_2:
	mad.lo.s32 	%r7, %r15, %r2, %r5;
	setp.ge.u32 	%p2, %r7, %r9;
	@%p2 bra 	$L__BB1_4;
	add.s32 	%r13, %r7, %r4;
	mul.wide.u32 	%rd9, %r13, 4;
	add.s64 	%rd10, %rd2, %rd9;
	ld.global.f32 	%f1, [%rd10];
	mad.lo.s32 	%r14, %r7, %r9, %r1;
	mul.wide.u32 	%rd11, %r14, 4;
	add.s64 	%rd12, %rd3, %rd11;
	ld.global.f32 	%f2, [%rd12];
	ld.global.f32 	%f3, [%rd1];
	fma.rn.f32 	%f4, %f1, %f2, %f3;
	st.global.f32 	[%rd1], %f4;
	add.s32 	%r8, %r15, 1;
	setp.ne.s32 	%p3, %r15, %r3;
	mov.u32 	%r15, %r8;
	@%p3 bra 	$L__BB1_2;
$L__BB1_4:
	ret;

}


// ===== COMPILED SASS (sm_100) =====

	.target	sm_100

	.elftype	@"ET_EXEC"


//--------------------- .note.nv.tkinfo           --------------------------
	.section	.note.nv.tkinfo,"",@"SHT_NOTE"
	.sectionflags	@"SHF_NOTE_NV_TKINFO"
	.tkinfo
        /*0018*/ 	.word	0x00000002
        /*0030*/ 	.string	""
        /*0030*/ 	.string	"ptxas"
        /*0030*/ 	.string	"Cuda compilation tools, release 13.0, V13.0.88"
        /*0030*/ 	.string	"Build cuda_13.0.r13.0/compiler.36424714_0"
        /*0030*/ 	.string	"-arch sm_100 -m 64 "



//--------------------- .note.nv.cuinfo           --------------------------
	.section	.note.nv.cuinfo,"",@"SHT_NOTE"
	.sectionflags	@"SHF_NOTE_NV_CUINFO"
        /*0018*/ 	.short	0x0002
        /*001a*/ 	.short	0x0064
        /*001c*/ 	.short	0x0082
	.zero		2


//--------------------- .nv.info                  --------------------------
	.section	.nv.info,"",@"SHT_CUDA_INFO"
	.align	4


	//----- nvinfo : EIATTR_REGCOUNT
	.align		4
        /*0000*/ 	.byte	0x04, 0x2f
        /*0002*/ 	.short	(.L_1 - .L_0)
	.align		4
.L_0:
        /*0004*/ 	.word	index@(_Z13cudaMatrixAddPfS_S_ii)
        /*0008*/ 	.word	0x0000000c


	//----- nvinfo : EIATTR_FRAME_SIZE
	.align		4
.L_1:
        /*000c*/ 	.byte	0x04, 0x11
        /*000e*/ 	.short	(.L_3 - .L_2)
	.align		4
.L_2:
        /*0010*/ 	.word	index@(_Z13cudaMatrixAddPfS_S_ii)
        /*0014*/ 	.word	0x00000000


	//----- nvinfo : EIATTR_REGCOUNT
	.align		4
.L_3:
        /*0018*/ 	.byte	0x04, 0x2f
        /*001a*/ 	.short	(.L_5 - .L_4)
	.align		4
.L_4:
        /*001c*/ 	.word	index@(_Z14cudaMatrixMultPfS_S_ii)
        /*0020*/ 	.word	0x00000013


	//----- nvinfo : EIATTR_FRAME_SIZE
	.align		4
.L_5:
        /*0024*/ 	.byte	0x04, 0x11
        /*0026*/ 	.short	(.L_7 - .L_6)
	.align		4
.L_6:
        /*0028*/ 	.word	index@(_Z14cudaMatrixMultPfS_S_ii)
        /*002c*/ 	.word	0x00000000


	//----- nvinfo : EIATTR_MIN_STACK_SIZE
	.align		4
.L_7:
        /*0030*/ 	.byte	0x04, 0x12
        /*0032*/ 	.short	(.L_9 - .L_8)
	.align		4
.L_8:
        /*0034*/ 	.word	index@(_Z14cudaMatrixMultPfS_S_ii)
        /*0038*/ 	.word	0x00000000


	//----- nvinfo : EIATTR_MIN_STACK_SIZE
	.align		4
.L_9:
        /*003c*/ 	.byte	0x04, 0x12
        /*003e*/ 	.short	(.L_11 - .L_10)
	.align		4
.L_10:
        /*0040*/ 	.word	index@(_Z13cudaMatrixAddPfS_S_ii)
        /*0044*/ 	.word	0x00000000
.L_11:


//--------------------- .nv.compat                --------------------------
	.section	.nv.compat,"",@"SHT_CUDA_COMPAT_INFO"
	.align	4
        /*0000*/ 	.byte	0x02, 0x09, 0x00, 0x00, 0x02, 0x02, 0x01, 0x00, 0x02, 0x05, 0x05, 0x00, 0x03, 0x07, 0x01, 0x01
        /*0010*/ 	.byte	0x02, 0x03, 0x00, 0x00, 0x02, 0x06, 0x01, 0x00, 0x04, 0x0b, 0x08, 0x00, 0x09, 0x00, 0x00, 0x00
        /*0020*/ 	.byte	0x00, 0x00, 0x00, 0x00


//--------------------- .nv.info._Z14cudaMatrixMultPfS_S_ii --------------------------
	.section	.nv.info._Z14cudaMatrixMultPfS_S_ii,"",@"SHT_CUDA_INFO"
	.sectionflags	@""
	.align	4


	//----- nvinfo : EIATTR_CUDA_API_VERSION
	.align		4
        /*0000*/ 	.byte	0x04, 0x37
        /*0002*/ 	.short	(.L_13 - .L_12)
.L_12:
        /*0004*/ 	.word	0x00000082


	//----- nvinfo : EIATTR_KPARAM_INFO
	.align		4
.L_13:
        /*0008*/ 	.byte	0x04, 0x17
        /*000a*/ 	.short	(.L_15 - .L_14)
.L_14:
        /*000c*/ 	.word	0x00000000
        /*0010*/ 	.short	0x0004
        /*0012*/ 	.short	0x001c
        /*0014*/ 	.byte	0x00, 0xf0, 0x11, 0x00


	//----- nvinfo : EIATTR_KPARAM_INFO
	.align		4
.L_15:
        /*0018*/ 	.byte	0x04, 0x17
        /*001a*/ 	.short	(.L_17 - .L_16)
.L_16:
        /*001c*/ 	.word	0x00000000
        /*0020*/ 	.short	0x0003
        /*0022*/ 	.short	0x0018
        /*0024*/ 	.byte	0x00, 0xf0, 0x11, 0x00


	//----- nvinfo : EIATTR_KPARAM_INFO
	.align		4
.L_17:
        /*0028*/ 	.byte	0x04, 0x17
        /*002a*/ 	.short	(.L_19 - .L_18)
.L_18:
        /*002c*/ 	.word	0x00000000
        /*0030*/ 	.short	0x0002
        /*0032*/ 	.short	0x0010
        /*0034*/ 	.byte	0x00, 0xf5, 0x21, 0x00


	//----- nvinfo : EIATTR_KPARAM_INFO
	.align		4
.L_19:
        /*0038*/ 	.byte	0x04, 0x17
        /*003a*/ 	.short	(.L_21 - .L_20)
.L_20:
        /*003c*/ 	.word	0x00000000
        /*0040*/ 	.short	0x0001
        /*0042*/ 	.short	0x0008
        /*0044*/ 	.byte	0x00, 0xf5, 0x21, 0x00


	//----- nvinfo : EIATTR_KPARAM_INFO
	.align		4
.L_21:
        /*0048*/ 	.byte	0x04, 0x17
        /*004a*/ 	.short	(.L_23 - .L_22)
.L_22:
        /*004c*/ 	.word	0x00000000
        /*0050*/ 	.short	0x0000
        /*0052*/ 	.short	0x0000
        /*0054*/ 	.byte	0x00, 0xf5, 0x21, 0x00


	//----- nvinfo : EIATTR_SPARSE_MMA_MASK
	.align		4
.L_23:
        /*0058*/ 	.byte	0x03, 0x50
        /*005a*/ 	.short	0x0000


	//----- nvinfo : EIATTR_MAXREG_COUNT
	.align		4
        /*005c*/ 	.byte	0x03, 0x1b
        /*005e*/ 	.short	0x00ff


	//----- nvinfo : EIATTR_MERCURY_ISA_VERSION
	.align		4
        /*0060*/ 	.byte	0x03, 0x5f
        /*0062*/ 	.short	0x0101


	//----- nvinfo : EIATTR_VRC_CTA_INIT_COUNT
	.align		4
        /*0064*/ 	.byte	0x02, 0x4a
	.zero		1
	.zero		1


	//----- nvinfo : EIATTR_EXIT_INSTR_OFFSETS
	.align		4
        /*0068*/ 	.byte	0x04, 0x1c
        /*006a*/ 	.short	(.L_25 - .L_24)


	//   ....[0]....
.L_24:
        /*006c*/ 	.word	0x00000160


	//   ....[1]....
        /*0070*/ 	.word	0x00000240


	//   ....[2]....
        /*0074*/ 	.word	0x00000310


	//----- nvinfo : EIATTR_CBANK_PARAM_SIZE
	.align		4
.L_25:
        /*0078*/ 	.byte	0x03, 0x19
        /*007a*/ 	.short	0x0020


	//----- nvinfo : EIATTR_PARAM_CBANK
	.align		4
        /*007c*/ 	.byte	0x04, 0x0a
        /*007e*/ 	.short	(.L_27 - .L_26)
	.align		4
.L_26:
        /*0080*/ 	.word	index@(.nv.constant0._Z14cudaMatrixMultPfS_S_ii)
        /*0084*/ 	.short	0x0380
        /*0086*/ 	.short	0x0020


	//----- nvinfo : EIATTR_SW_WAR
	.align		4
.L_27:
        /*0088*/ 	.byte	0x04, 0x36
        /*008a*/ 	.short	(.L_29 - .L_28)
.L_28:
        /*008c*/ 	.word	0x00000008
.L_29:


//--------------------- .nv.info._Z13cudaMatrixAddPfS_S_ii --------------------------
	.section	.nv.info._Z13cudaMatrixAddPfS_S_ii,"",@"SHT_CUDA_INFO"
	.sectionflags	@""
	.align	4


	//----- nvinfo : EIATTR_CUDA_API_VERSION
	.align		4
        /*0000*/ 	.byte	0x04, 0x37
        /*0002*/ 	.short	(.L_31 - .L_30)
.L_30:
        /*0004*/ 	.word	0x00000082


	//----- nvinfo : EIATTR_KPARAM_INFO
	.align		4
.L_31:
        /*0008*/ 	.byte	0x04, 0x17
        /*000a*/ 	.short	(.L_33 - .L_32)
.L_32:
        /*000c*/ 	.word	0x00000000
        /*0010*/ 	.short	0x0004
        /*0012*/ 	.short	0x001c
        /*0014*/ 	.byte	0x00, 0xf0, 0x11, 0x00


	//----- nvinfo : EIATTR_KPARAM_INFO
	.align		4
.L_33:
        /*0018*/ 	.byte	0x04, 0x17
        /*001a*/ 	.short	(.L_35 - .L_34)
.L_34:
        /*001c*/ 	.word	0x00000000
        /*0020*/ 	.short	0x0003
        /*0022*/ 	.short	0x0018
        /*0024*/ 	.byte	0x00, 0xf0, 0x11, 0x00


	//----- nvinfo : EIATTR_KPARAM_INFO
	.align		4
.L_35:
        /*0028*/ 	.byte	0x04, 0x17
        /*002a*/ 	.short	(.L_37 - .L_36)
.L_36:
        /*002c*/ 	.word	0x00000000
        /*0030*/ 	.short	0x0002
        /*0032*/ 	.short	0x0010
        /*0034*/ 	.byte	0x00, 0xf5, 0x21, 0x00


	//----- nvinfo : EIATTR_KPARAM_INFO
	.align		4
.L_37:
        /*0038*/ 	.byte	0x04, 0x17
        /*003a*/ 	.short	(.L_39 - .L_38)
.L_38:
        /*003c*/ 	.word	0x00000000
        /*0040*/ 	.short	0x0001
        /*0042*/ 	.short	0x0008
        /*0044*/ 	.byte	0x00, 0xf5, 0x21, 0x00


	//----- nvinfo : EIATTR_KPARAM_INFO
	.align		4
.L_39:
        /*0048*/ 	.byte	0x04, 0x17
        /*004a*/ 	.short	(.L_41 - .L_40)
.L_40:
        /*004c*/ 	.word	0x00000000
        /*0050*/ 	.short	0x0000
        /*0052*/ 	.short	0x0000
        /*0054*/ 	.byte	0x00, 0xf5, 0x21, 0x00


	//----- nvinfo : EIATTR_SPARSE_MMA_MASK
	.align		4
.L_41:
        /*0058*/ 	.byte	0x03, 0x50
        /*005a*/ 	.short	0x0000


	//----- nvinfo : EIATTR_MAXREG_COUNT
	.align		4
        /*005c*/ 	.byte	0x03, 0x1b
        /*005e*/ 	.short	0x00ff


	//----- nvinfo : EIATTR_MERCURY_ISA_VERSION
	.align		4
        /*0060*/ 	.byte	0x03, 0x5f
        /*0062*/ 	.short	0x0101


	//----- nvinfo : EIATTR_VRC_CTA_INIT_COUNT
	.align		4
        /*0064*/ 	.byte	0x02, 0x4a
	.zero		1
	.zero		1


	//----- nvinfo : EIATTR_EXIT_INSTR_OFFSETS
	.align		4
        /*0068*/ 	.byte	0x04, 0x1c
        /*006a*/ 	.short	(.L_43 - .L_42)


	//   ....[0]....
.L_42:
        /*006c*/ 	.word	0x00000080


	//   ....[1]....
        /*0070*/ 	.word	0x00000140


	//----- nvinfo : EIATTR_CBANK_PARAM_SIZE
	.align		4
.L_43:
        /*0074*/ 	.byte	0x03, 0x19
        /*0076*/ 	.short	0x0020


	//----- nvinfo : EIATTR_PARAM_CBANK
	.align		4
        /*0078*/ 	.byte	0x04, 0x0a
        /*007a*/ 	.short	(.L_45 - .L_44)
	.align		4
.L_44:
        /*007c*/ 	.word	index@(.nv.constant0._Z13cudaMatrixAddPfS_S_ii)
        /*0080*/ 	.short	0x0380
        /*0082*/ 	.short	0x0020


	//----- nvinfo : EIATTR_SW_WAR
	.align		4
.L_45:
        /*0084*/ 	.byte	0x04, 0x36
        /*0086*/ 	.short	(.L_47 - .L_46)
.L_46:
        /*0088*/ 	.word	0x00000008
.L_47:


//--------------------- .nv.callgraph             --------------------------
	.section	.nv.callgraph,"",@"SHT_CUDA_CALLGRAPH"
	.align	4
	.sectionentsize	8
	.align		4
        /*0000*/ 	.word	0x00000000
	.align		4
        /*0004*/ 	.word	0xffffffff
	.align		4
        /*0008*/ 	.word	0x00000000
	.align		4
        /*000c*/ 	.word	0xfffffffe
	.align		4
        /*0010*/ 	.word	0x00000000
	.align		4
        /*0014*/ 	.word	0xfffffffd
	.align		4
        /*0018*/ 	.word	0x00000000
	.align		4
        /*001c*/ 	.word	0xfffffffc


//--------------------- .text._Z14cudaMatrixMultPfS_S_ii --------------------------
	.section	.text._Z14cudaMatrixMultPfS_S_ii,"ax",@progbits
	.align	128
        .global         _Z14cudaMatrixMultPfS_S_ii
        .type           _Z14cudaMatrixMultPfS_S_ii,@function
        .size           _Z14cudaMatrixMultPfS_S_ii,(.L_x_3 - _Z14cudaMatrixMultPfS_S_ii)
        .other          _Z14cudaMatrixMultPfS_S_ii,@"STO_CUDA_ENTRY STV_DEFAULT"
_Z14cudaMatrixMultPfS_S_ii:
.text._Z14cudaMatrixMultPfS_S_ii:
[----:B------:R-:W-:Y:S01]  /*0000*/  LDC R1, c[0x0][0x37c] ;  /* 0x0000df00ff017b82 */ /* 0x000fe20000000800 */
[----:B------:R-:W0:Y:S07]  /*0010*/  LDCU UR5, c[0x0][0x360] ;  /* 0x00006c00ff0577ac */ /* 0x000e2e0008000800 */
[----:B------:R-:W1:Y:S01]  /*0020*/  LDC R9, c[0x0][0x39c] ;  /* 0x0000e700ff097b82 */ /* 0x000e620000000800 */
[----:B0-----:R-:W0:Y:S01]  /*0030*/  I2F.U32.RP R0, UR5 ;  /* 0x0000000500007d06 */ /* 0x001e220008209000 */
[----:B------:R-:W-:-:S07]  /*0040*/  ISETP.NE.U32.AND P2, PT, RZ, UR5, PT ;  /* 0x00000005ff007c0c */ /* 0x000fce000bf45070 */
[----:B0-----:R-:W0:Y:S02]  /*0050*/  MUFU.RCP R0, R0 ;  /* 0x0000000000007308 */ /* 0x001e240000001000 */
[----:B0-----:R-:W-:-:S06]  /*0060*/  IADD3 R2, PT, PT, R0, 0xffffffe, RZ ;  /* 0x0ffffffe00027810 */ /* 0x001fcc0007ffe0ff */
[----:B------:R0:W2:Y:S02]  /*0070*/  F2I.FTZ.U32.TRUNC.NTZ R3, R2 ;  /* 0x0000000200037305 */ /* 0x0000a4000021f000 */
[----:B0-----:R-:W-:Y:S01]  /*0080*/  HFMA2 R2, -RZ, RZ, 0, 0 ;  /* 0x00000000ff027431 */ /* 0x001fe200000001ff */
[----:B--2---:R-:W-:-:S05]  /*0090*/  IADD3 R5, PT, PT, RZ, -R3, RZ ;  /* 0x80000003ff057210 */ /* 0x004fca0007ffe0ff */
[----:B------:R-:W-:-:S04]  /*00a0*/  IMAD R5, R5, UR5, RZ ;  /* 0x0000000505057c24 */ /* 0x000fc8000f8e02ff */
[----:B------:R-:W-:-:S06]  /*00b0*/  IMAD.HI.U32 R3, R3, R5, R2 ;  /* 0x0000000503037227 */ /* 0x000fcc00078e0002 */
[----:B-1----:R-:W-:-:S04]  /*00c0*/  IMAD.HI.U32 R12, R3, R9, RZ ;  /* 0x00000009030c7227 */ /* 0x002fc800078e00ff */
[----:B------:R-:W-:-:S04]  /*00d0*/  IMAD.MOV R4, RZ, RZ, -R12 ;  /* 0x000000ffff047224 */ /* 0x000fc800078e0a0c */
[----:B------:R-:W-:-:S05]  /*00e0*/  IMAD R0, R4, UR5, R9 ;  /* 0x0000000504007c24 */ /* 0x000fca000f8e0209 */
[----:B------:R-:W-:-:S13]  /*00f0*/  ISETP.GE.U32.AND P0, PT, R0, UR5, PT ;  /* 0x0000000500007c0c */ /* 0x000fda000bf06070 */
[----:B------:R-:W-:Y:S02]  /*0100*/  @P0 IADD3 R0, PT, PT, R0, -UR5, RZ ;  /* 0x8000000500000c10 */ /* 0x000fe4000fffe0ff */
[----:B------:R-:W-:Y:S02]  /*0110*/  @P0 IADD3 R12, PT, PT, R12, 0x1, RZ ;  /* 0x000000010c0c0810 */ /* 0x000fe40007ffe0ff */
[----:B------:R-:W-:-:S13]  /*0120*/  ISETP.GE.U32.AND P1, PT, R0, UR5, PT ;  /* 0x0000000500007c0c */ /* 0x000fda000bf26070 */
[----:B------:R-:W-:Y:S01]  /*0130*/  @P1 VIADD R12, R12, 0x1 ;  /* 0x000000010c0c1836 */ /* 0x000fe20000000000 */
[----:B------:R-:W-:-:S04]  /*0140*/  @!P2 LOP3.LUT R12, RZ, UR5, RZ, 0x33, !PT ;  /* 0x00000005ff0cac12 */ /* 0x000fc8000f8e33ff */
[----:B------:R-:W-:-:S13]  /*0150*/  ISETP.GT.U32.AND P0, PT, R12, 0x7ffffffe, PT ;  /* 0x7ffffffe0c00780c */ /* 0x000fda0003f04070 */
[----:B------:R-:W-:Y:S05]  /*0160*/  @P0 EXIT ;  /* 0x000000000000094d */ /* 0x000fea0003800000 */
[----:B------:R-:W0:Y:S01]  /*0170*/  S2R R0, SR_CTAID.Y ;  /* 0x0000000000007919 */ /* 0x000e220000002600 */
[----:B------:R-:W0:Y:S01]  /*0180*/  S2UR UR4, SR_CTAID.X ;  /* 0x00000000000479c3 */ /* 0x000e220000002500 */
[----:B------:R-:W-:Y:S01]  /*0190*/  MOV R13, RZ ;  /* 0x000000ff000d7202 */ /* 0x000fe20000000f00 */
[----:B------:R-:W1:Y:S01]  /*01a0*/  LDCU.64 UR6, c[0x0][0x358] ;  /* 0x00006b00ff0677ac */ /* 0x000e620008000a00 */
[----:B------:R-:W2:Y:S05]  /*01b0*/  S2R R14, SR_TID.X ;  /* 0x00000000000e7919 */ /* 0x000eaa0000002100 */
[----:B------:R-:W3:Y:S08]  /*01c0*/  LDC.64 R6, c[0x0][0x390] ;  /* 0x0000e400ff067b82 */ /* 0x000ef00000000a00 */
[----:B------:R-:W4:Y:S08]  /*01d0*/  LDC R16, c[0x0][0x39c] ;  /* 0x0000e700ff107b82 */ /* 0x000f300000000800 */
[----:B------:R-:W1:Y:S01]  /*01e0*/  LDC.64 R2, c[0x0][0x380] ;  /* 0x0000e000ff027b82 */ /* 0x000e620000000a00 */
[----:B0-----:R-:W-:-:S07]  /*01f0*/  IMAD R9, R0, R9, UR4 ;  /* 0x0000000400097e24 */ /* 0x001fce000f8e0209 */
[----:B------:R-:W0:Y:S01]  /*0200*/  LDC.64 R4, c[0x0][0x388] ;  /* 0x0000e200ff047b82 */ /* 0x000e220000000a00 */
[----:B--23--:R-:W-:-:S07]  /*0210*/  IMAD.WIDE R6, R9, 0x4, R6 ;  /* 0x0000000409067825 */ /* 0x00cfce00078e0206 */
.L_x_0:
[----:B------:R-:W-:-:S05]  /*0220*/  IMAD R11, R13, UR5, R14 ;  /* 0x000000050d0b7c24 */ /* 0x000fca000f8e020e */
[----:B----4-:R-:W-:-:S13]  /*0230*/  ISETP.GE.U32.AND P0, PT, R11, R16, PT ;  /* 0x000000100b00720c */ /* 0x010fda0003f06070 */
[----:B-12---:R-:W-:Y:S05]  /*0240*/  @P0 EXIT ;  /* 0x000000000000094d */ /* 0x006fea0003800000 */
[-C--:B------:R-:W-:Y:S01]  /*0250*/  IMAD R9, R0, R16.reuse, R11 ;  /* 0x0000001000097224 */ /* 0x080fe200078e020b */
[----:B------:R-:W2:Y:S01]  /*0260*/  LDG.E R15, desc[UR6][R6.64] ;  /* 0x00000006060f7981 */ /* 0x000ea2000c1e1900 */
[----:B------:R-:W-:Y:S02]  /*0270*/  IMAD R11, R11, R16, UR4 ;  /* 0x000000040b0b7e24 */ /* 0x000fe4000f8e0210 */
[----:B------:R-:W-:-:S04]  /*0280*/  IMAD.WIDE.U32 R8, R9, 0x4, R2 ;  /* 0x0000000409087825 */ /* 0x000fc800078e0002 */
[----:B0-----:R-:W-:Y:S02]  /*0290*/  IMAD.WIDE.U32 R10, R11, 0x4, R4 ;  /* 0x000000040b0a7825 */ /* 0x001fe400078e0004 */
[----:B------:R-:W2:Y:S04]  /*02a0*/  LDG.E R8, desc[UR6][R8.64] ;  /* 0x0000000608087981 */ /* 0x000ea8000c1e1900 */
[----:B------:R-:W2:Y:S01]  /*02b0*/  LDG.E R11, desc[UR6][R10.64] ;  /* 0x000000060a0b7981 */ /* 0x000ea2000c1e1900 */
[C---:B------:R-:W-:Y:S02]  /*02c0*/  ISETP.NE.AND P0, PT, R13.reuse, R12, PT ;  /* 0x0000000c0d00720c */ /* 0x040fe40003f05270 */
[----:B------:R-:W-:Y:S01]  /*02d0*/  IADD3 R13, PT, PT, R13, 0x1, RZ ;  /* 0x000000010d0d7810 */ /* 0x000fe20007ffe0ff */
[----:B--2---:R-:W-:-:S05]  /*02e0*/  FFMA R15, R8, R11, R15 ;  /* 0x0000000b080f7223 */ /* 0x004fca000000000f */
[----:B------:R2:W-:Y:S05]  /*02f0*/  STG.E desc[UR6][R6.64], R15 ;  /* 0x0000000f06007986 */ /* 0x0005ea000c101906 */
[----:B------:R-:W-:Y:S05]  /*0300*/  @P0 BRA `(.L_x_0) ;  /* 0xfffffffc00c40947 */ /* 0x000fea000383ffff */
[----:B------:R-:W-:Y:S05]  /*0310*/  EXIT ;  /* 0x000000000000794d */ /* 0x000fea0003800000 */
.L_x_1:
[----:B------:R-:W-:-:S00]  /*0320*/  BRA `(.L_x_1) ;  /* 0xfffffffc00fc7947 */ /* 0x000fc0000383ffff */
[----:B------:R-:W-:-:S00]  /*0330*/  NOP ;  /* 0x0000000000007918 */ /* 0x000fc00000000000 */
        /* <DEDUP_REMOVED lines=12> */
.L_x_3:


//--------------------- .text._Z13cudaMatrixAddPfS_S_ii --------------------------
	.section	.text._Z13cudaMatrixAddPfS_S_ii,"ax",@progbits
	.align	128
        .global         _Z13cudaMatrixAddPfS_S_ii
        .type           _Z13cudaMatrixAddPfS_S_ii,@function
        .size           _Z13cudaMatrixAddPfS_S_ii,(.L_x_4 - _Z13cudaMatrixAddPfS_S_ii)
        .other          _Z13cudaMatrixAddPfS_S_ii,@"STO_CUDA_ENTRY STV_DEFAULT"
_Z13cudaMatrixAddPfS_S_ii:
.text._Z13cudaMatrixAddPfS_S_ii:
[----:B------:R-:W-:Y:S01]  /*0000*/  LDC R1, c[0x0][0x37c] ;  /* 0x0000df00ff017b82 */ /* 0x000fe20000000800 */
[----:B------:R-:W0:Y:S07]  /*0010*/  S2R R0, SR_TID.X ;  /* 0x0000000000007919 */ /* 0x000e2e0000002100 */
[----:B------:R-:W0:Y:S01]  /*0020*/  S2UR UR6, SR_CTAID.X ;  /* 0x00000000000679c3 */ /* 0x000e220000002500 */
[----:B------:R-:W1:Y:S07]  /*0030*/  LDCU.64 UR4, c[0x0][0x398] ;  /* 0x00007300ff0477ac */ /* 0x000e6e0008000a00 */
[----:B------:R-:W0:Y:S01]  /*0040*/  LDC R9, c[0x0][0x360] ;  /* 0x0000d800ff097b82 */ /* 0x000e220000000800 */
[----:B-1----:R-:W-:Y:S01]  /*0050*/  UIMAD UR4, UR5, UR4, URZ ;  /* 0x00000004050472a4 */ /* 0x002fe2000f8e02ff */
[----:B0-----:R-:W-:-:S05]  /*0060*/  IMAD R9, R9, UR6, R0 ;  /* 0x0000000609097c24 */ /* 0x001fca000f8e0200 */
[----:B------:R-:W-:-:S13]  /*0070*/  ISETP.GE.AND P0, PT, R9, UR4, PT ;  /* 0x0000000409007c0c */ /* 0x000fda000bf06270 */
[----:B------:R-:W-:Y:S05]  /*0080*/  @P0 EXIT ;  /* 0x000000000000094d */ /* 0x000fea0003800000 */
[----:B------:R-:W0:Y:S01]  /*0090*/  LDC.64 R2, c[0x0][0x388] ;  /* 0x0000e200ff027b82 */ /* 0x000e220000000a00 */
[----:B------:R-:W1:Y:S07]  /*00a0*/  LDCU.64 UR4, c[0x0][0x358] ;  /* 0x00006b00ff0477ac */ /* 0x000e6e0008000a00 */
[----:B------:R-:W2:Y:S08]  /*00b0*/  LDC.64 R4, c[0x0][0x380] ;  /* 0x0000e000ff047b82 */ /* 0x000eb00000000a00 */
[----:B------:R-:W3:Y:S01]  /*00c0*/  LDC.64 R6, c[0x0][0x390] ;  /* 0x0000e400ff067b82 */ /* 0x000ee20000000a00 */
[----:B0-----:R-:W-:-:S06]  /*00d0*/  IMAD.WIDE R2, R9, 0x4, R2 ;  /* 0x0000000409027825 */ /* 0x001fcc00078e0202 */
[----:B-1----:R-:W4:Y:S01]  /*00e0*/  LDG.E R2, desc[UR4][R2.64] ;  /* 0x0000000402027981 */ /* 0x002f22000c1e1900 */
[----:B--2---:R-:W-:-:S06]  /*00f0*/  IMAD.WIDE R4, R9, 0x4, R4 ;  /* 0x0000000409047825 */ /* 0x004fcc00078e0204 */
[----:B------:R-:W4:Y:S01]  /*0100*/  LDG.E R5, desc[UR4][R4.64] ;  /* 0x0000000404057981 */ /* 0x000f22000c1e1900 */
[----:B---3--:R-:W-:-:S04]  /*0110*/  IMAD.WIDE R6, R9, 0x4, R6 ;  /* 0x0000000409067825 */ /* 0x008fc800078e0206 */
[----:B----4-:R-:W-:-:S05]  /*0120*/  FADD R9, R2, R5 ;  /* 0x0000000502097221 */ /* 0x010fca0000000000 */
[----:B------:R-:W-:Y:S01]  /*0130*/  STG.E desc[UR4][R6.64], R9 ;  /* 0x0000000906007986 */ /* 0x000fe2000c101904 */
[----:B------:R-:W-:Y:S05]  /*0140*/  EXIT ;  /* 0x000000000000794d */ /* 0x000fea0003800000 */
.L_x_2:
        /* <DEDUP_REMOVED lines=11> */
.L_x_4:


//--------------------- .nv.shared.reserved.0     --------------------------
	.section	.nv.shared.reserved.0,"aw",@nobits
	.weak		__nv_reservedSMEM_offset_0_alias
	.size		__nv_reservedSMEM_offset_0_alias, 0, 64
	.other		__nv_reservedSMEM_offset_0_alias,@"STO_CUDA_RESERVED_SHARED STV_DEFAULT"
__nv_reservedSMEM_offset_0_alias:
	.zero		0
	.zero		64


//--------------------- .nv.constant0._Z14cudaMatrixMultPfS_S_ii --------------------------
	.section	.nv.constant0._Z14cudaMatrixMultPfS_S_ii,"a",@progbits
	.sectionflags	@""
	.align	4
.nv.constant0._Z14cudaMatrixMultPfS_S_ii:
	.zero		928


//--------------------- .nv.constant0._Z13cudaMatrixAddPfS_S_ii --------------------------
	.section	.nv.constant0._Z13cudaMatrixAddPfS_S_ii,"a",@progbits
	.sectionflags	@""
	.align	4
.nv.constant0._Z13cudaMatrixAddPfS_S_ii:
	.zero		928


//--------------------- SYMBOLS --------------------------

	.type		.nv.reservedSmem.offset0,@object
	.size		.nv.reservedSmem.offset0,0x4
